//
// Generated by NVIDIA NVVM Compiler
//
// Compiler Build ID: CL-36424714
// Cuda compilation tools, release 13.0, V13.0.88
// Based on NVVM 20.0.0
//

.version 9.0
.target sm_100
.address_size 64

	// .globl	Normalize

.visible .entry Normalize(
	.param .u64 .ptr .align 1 Normalize_param_0,
	.param .u64 Normalize_param_1,
	.param .f32 Normalize_param_2
)
{
	.reg .pred 	%p<40>;
	.reg .b32 	%r<5>;
	.reg .b32 	%f<116>;
	.reg .b64 	%rd<39>;

	ld.param.u64 	%rd23, [Normalize_param_0];
	ld.param.u64 	%rd22, [Normalize_param_1];
	ld.param.f32 	%f14, [Normalize_param_2];
	cvta.to.global.u64 	%rd1, %rd23;
	mov.u32 	%r1, %ctaid.x;
	mov.u32 	%r2, %ntid.x;
	mov.u32 	%r3, %tid.x;
	mad.lo.s32 	%r4, %r1, %r2, %r3;
	cvt.u64.u32 	%rd2, %r4;
	setp.le.s64 	%p1, %rd22, %rd2;
	@%p1 bra 	$L__BB0_14;
	and.b64  	%rd3, %rd22, 15;
	setp.lt.u64 	%p2, %rd22, 16;
	mov.f32 	%f115, 0f00000000;
	mov.b64 	%rd35, 0;
	@%p2 bra 	$L__BB0_4;
	and.b64  	%rd35, %rd22, 9223372036854775792;
	add.s64 	%rd32, %rd1, 32;
	mov.f32 	%f115, 0f00000000;
	mov.u64 	%rd33, %rd35;
$L__BB0_3:
	.pragma "nounroll";
	ld.global.f32 	%f18, [%rd32+-32];
	abs.f32 	%f19, %f18;
	setp.gt.f32 	%p3, %f19, %f115;
	selp.f32 	%f20, %f19, %f115, %p3;
	ld.global.f32 	%f21, [%rd32+-28];
	abs.f32 	%f22, %f21;
	setp.gt.f32 	%p4, %f22, %f20;
	selp.f32 	%f23, %f22, %f20, %p4;
	ld.global.f32 	%f24, [%rd32+-24];
	abs.f32 	%f25, %f24;
	setp.gt.f32 	%p5, %f25, %f23;
	selp.f32 	%f26, %f25, %f23, %p5;
	ld.global.f32 	%f27, [%rd32+-20];
	abs.f32 	%f28, %f27;
	setp.gt.f32 	%p6, %f28, %f26;
	selp.f32 	%f29, %f28, %f26, %p6;
	ld.global.f32 	%f30, [%rd32+-16];
	abs.f32 	%f31, %f30;
	setp.gt.f32 	%p7, %f31, %f29;
	selp.f32 	%f32, %f31, %f29, %p7;
	ld.global.f32 	%f33, [%rd32+-12];
	abs.f32 	%f34, %f33;
	setp.gt.f32 	%p8, %f34, %f32;
	selp.f32 	%f35, %f34, %f32, %p8;
	ld.global.f32 	%f36, [%rd32+-8];
	abs.f32 	%f37, %f36;
	setp.gt.f32 	%p9, %f37, %f35;
	selp.f32 	%f38, %f37, %f35, %p9;
	ld.global.f32 	%f39, [%rd32+-4];
	abs.f32 	%f40, %f39;
	setp.gt.f32 	%p10, %f40, %f38;
	selp.f32 	%f41, %f40, %f38, %p10;
	ld.global.f32 	%f42, [%rd32];
	abs.f32 	%f43, %f42;
	setp.gt.f32 	%p11, %f43, %f41;
	selp.f32 	%f44, %f43, %f41, %p11;
	ld.global.f32 	%f45, [%rd32+4];
	abs.f32 	%f46, %f45;
	setp.gt.f32 	%p12, %f46, %f44;
	selp.f32 	%f47, %f46, %f44, %p12;
	ld.global.f32 	%f48, [%rd32+8];
	abs.f32 	%f49, %f48;
	setp.gt.f32 	%p13, %f49, %f47;
	selp.f32 	%f50, %f49, %f47, %p13;
	ld.global.f32 	%f51, [%rd32+12];
	abs.f32 	%f52, %f51;
	setp.gt.f32 	%p14, %f52, %f50;
	selp.f32 	%f53, %f52, %f50, %p14;
	ld.global.f32 	%f54, [%rd32+16];
	abs.f32 	%f55, %f54;
	setp.gt.f32 	%p15, %f55, %f53;
	selp.f32 	%f56, %f55, %f53, %p15;
	ld.global.f32 	%f57, [%rd32+20];
	abs.f32 	%f58, %f57;
	setp.gt.f32 	%p16, %f58, %f56;
	selp.f32 	%f59, %f58, %f56, %p16;
	ld.global.f32 	%f60, [%rd32+24];
	abs.f32 	%f61, %f60;
	setp.gt.f32 	%p17, %f61, %f59;
	selp.f32 	%f62, %f61, %f59, %p17;
	ld.global.f32 	%f63, [%rd32+28];
	abs.f32 	%f64, %f63;
	setp.gt.f32 	%p18, %f64, %f62;
	selp.f32 	%f115, %f64, %f62, %p18;
	add.s64 	%rd33, %rd33, -16;
	add.s64 	%rd32, %rd32, 64;
	setp.ne.s64 	%p19, %rd33, 0;
	@%p19 bra 	$L__BB0_3;
$L__BB0_4:
	setp.eq.s64 	%p20, %rd3, 0;
	@%p20 bra 	$L__BB0_13;
	and.b64  	%rd11, %rd22, 7;
	setp.lt.u64 	%p21, %rd3, 8;
	@%p21 bra 	$L__BB0_7;
	shl.b64 	%rd25, %rd35, 2;
	add.s64 	%rd26, %rd1, %rd25;
	ld.global.f32 	%f66, [%rd26];
	abs.f32 	%f67, %f66;
	setp.gt.f32 	%p22, %f67, %f115;
	selp.f32 	%f68, %f67, %f115, %p22;
	ld.global.f32 	%f69, [%rd26+4];
	abs.f32 	%f70, %f69;
	setp.gt.f32 	%p23, %f70, %f68;
	selp.f32 	%f71, %f70, %f68, %p23;
	ld.global.f32 	%f72, [%rd26+8];
	abs.f32 	%f73, %f72;
	setp.gt.f32 	%p24, %f73, %f71;
	selp.f32 	%f74, %f73, %f71, %p24;
	ld.global.f32 	%f75, [%rd26+12];
	abs.f32 	%f76, %f75;
	setp.gt.f32 	%p25, %f76, %f74;
	selp.f32 	%f77, %f76, %f74, %p25;
	ld.global.f32 	%f78, [%rd26+16];
	abs.f32 	%f79, %f78;
	setp.gt.f32 	%p26, %f79, %f77;
	selp.f32 	%f80, %f79, %f77, %p26;
	ld.global.f32 	%f81, [%rd26+20];
	abs.f32 	%f82, %f81;
	setp.gt.f32 	%p27, %f82, %f80;
	selp.f32 	%f83, %f82, %f80, %p27;
	ld.global.f32 	%f84, [%rd26+24];
	abs.f32 	%f85, %f84;
	setp.gt.f32 	%p28, %f85, %f83;
	selp.f32 	%f86, %f85, %f83, %p28;
	ld.global.f32 	%f87, [%rd26+28];
	abs.f32 	%f88, %f87;
	setp.gt.f32 	%p29, %f88, %f86;
	selp.f32 	%f115, %f88, %f86, %p29;
	add.s64 	%rd35, %rd35, 8;
$L__BB0_7:
	setp.eq.s64 	%p30, %rd11, 0;
	@%p30 bra 	$L__BB0_13;
	and.b64  	%rd37, %rd22, 3;
	setp.lt.u64 	%p31, %rd11, 4;
	@%p31 bra 	$L__BB0_10;
	shl.b64 	%rd27, %rd35, 2;
	add.s64 	%rd28, %rd1, %rd27;
	ld.global.f32 	%f90, [%rd28];
	abs.f32 	%f91, %f90;
	setp.gt.f32 	%p32, %f91, %f115;
	selp.f32 	%f92, %f91, %f115, %p32;
	ld.global.f32 	%f93, [%rd28+4];
	abs.f32 	%f94, %f93;
	setp.gt.f32 	%p33, %f94, %f92;
	selp.f32 	%f95, %f94, %f92, %p33;
	ld.global.f32 	%f96, [%rd28+8];
	abs.f32 	%f97, %f96;
	setp.gt.f32 	%p34, %f97, %f95;
	selp.f32 	%f98, %f97, %f95, %p34;
	ld.global.f32 	%f99, [%rd28+12];
	abs.f32 	%f100, %f99;
	setp.gt.f32 	%p35, %f100, %f98;
	selp.f32 	%f115, %f100, %f98, %p35;
	add.s64 	%rd35, %rd35, 4;
$L__BB0_10:
	setp.eq.s64 	%p36, %rd37, 0;
	@%p36 bra 	$L__BB0_13;
	shl.b64 	%rd29, %rd35, 2;
	add.s64 	%rd38, %rd1, %rd29;
$L__BB0_12:
	.pragma "nounroll";
	ld.global.f32 	%f101, [%rd38];
	abs.f32 	%f102, %f101;
	setp.gt.f32 	%p37, %f102, %f115;
	selp.f32 	%f115, %f102, %f115, %p37;
	add.s64 	%rd38, %rd38, 4;
	add.s64 	%rd37, %rd37, -1;
	setp.ne.s64 	%p38, %rd37, 0;
	@%p38 bra 	$L__BB0_12;
$L__BB0_13:
	setp.gt.f32 	%p39, %f115, 0f00000000;
	div.rn.f32 	%f103, %f14, %f115;
	selp.f32 	%f104, %f103, 0f00000000, %p39;
	shl.b64 	%rd30, %rd2, 2;
	add.s64 	%rd31, %rd1, %rd30;
	ld.global.f32 	%f105, [%rd31];
	mul.f32 	%f106, %f104, %f105;
	st.global.f32 	[%rd31], %f106;
$L__BB0_14:
	ret;

}


// ===== COMPILED SASS (sm_100) =====

	.target	sm_100

	.elftype	@"ET_EXEC"


//--------------------- .note.nv.tkinfo           --------------------------
	.section	.note.nv.tkinfo,"",@"SHT_NOTE"
	.sectionflags	@"SHF_NOTE_NV_TKINFO"
	.tkinfo
        /*0018*/ 	.word	0x00000002
        /*0030*/ 	.string	""
        /*0030*/ 	.string	"ptxas"
        /*0030*/ 	.string	"Cuda compilation tools, release 13.0, V13.0.88"
        /*0030*/ 	.string	"Build cuda_13.0.r13.0/compiler.36424714_0"
        /*0030*/ 	.string	"-arch sm_100 -m 64 "



//--------------------- .note.nv.cuinfo           --------------------------
	.section	.note.nv.cuinfo,"",@"SHT_NOTE"
	.sectionflags	@"SHF_NOTE_NV_CUINFO"
        /*0018*/ 	.short	0x0002
        /*001a*/ 	.short	0x0064
        /*001c*/ 	.short	0x0082
	.zero		2


//--------------------- .nv.info                  --------------------------
	.section	.nv.info,"",@"SHT_CUDA_INFO"
	.align	4


	//----- nvinfo : EIATTR_REGCOUNT
	.align		4
        /*0000*/ 	.byte	0x04, 0x2f
        /*0002*/ 	.short	(.L_1 - .L_0)
	.align		4
.L_0:
        /*0004*/ 	.word	index@(Normalize)
        /*0008*/ 	.word	0x00000020


	//----- nvinfo : EIATTR_FRAME_SIZE
	.align		4
.L_1:
        /*000c*/ 	.byte	0x04, 0x11
        /*000e*/ 	.short	(.L_3 - .L_2)
	.align		4
.L_2:
        /*0010*/ 	.word	index@($__internal_0_$__cuda_sm3x_div_rn_noftz_f32_slowpath)
        /*0014*/ 	.word	0x00000000


	//----- nvinfo : EIATTR_FRAME_SIZE
	.align		4
.L_3:
        /*0018*/ 	.byte	0x04, 0x11
        /*001a*/ 	.short	(.L_5 - .L_4)
	.align		4
.L_4:
        /*001c*/ 	.word	index@(Normalize)
        /*0020*/ 	.word	0x00000000


	//----- nvinfo : EIATTR_MIN_STACK_SIZE
	.align		4
.L_5:
        /*0024*/ 	.byte	0x04, 0x12
        /*0026*/ 	.short	(.L_7 - .L_6)
	.align		4
.L_6:
        /*0028*/ 	.word	index@(Normalize)
        /*002c*/ 	.word	0x00000000
.L_7:


//--------------------- .nv.compat                --------------------------
	.section	.nv.compat,"",@"SHT_CUDA_COMPAT_INFO"
	.align	4
        /*0000*/ 	.byte	0x02, 0x09, 0x00, 0x00, 0x02, 0x02, 0x01, 0x00, 0x02, 0x05, 0x05, 0x00, 0x03, 0x07, 0x01, 0x01
        /*0010*/ 	.byte	0x02, 0x03, 0x00, 0x00, 0x02, 0x06, 0x01, 0x00, 0x04, 0x0b, 0x08, 0x00, 0x01, 0x00, 0x00, 0x00
        /*0020*/ 	.byte	0x00, 0x00, 0x00, 0x00


//--------------------- .nv.info.Normalize        --------------------------
	.section	.nv.info.Normalize,"",@"SHT_CUDA_INFO"
	.sectionflags	@""
	.align	4


	//----- nvinfo : EIATTR_CUDA_API_VERSION
	.align		4
        /*0000*/ 	.byte	0x04, 0x37
        /*0002*/ 	.short	(.L_9 - .L_8)
.L_8:
        /*0004*/ 	.word	0x00000082


	//----- nvinfo : EIATTR_KPARAM_INFO
	.align		4
.L_9:
        /*0008*/ 	.byte	0x04, 0x17
        /*000a*/ 	.short	(.L_11 - .L_10)
.L_10:
        /*000c*/ 	.word	0x00000000
        /*0010*/ 	.short	0x0002
        /*0012*/ 	.short	0x0010
        /*0014*/ 	.byte	0x00, 0xf0, 0x11, 0x00


	//----- nvinfo : EIATTR_KPARAM_INFO
	.align		4
.L_11:
        /*0018*/ 	.byte	0x04, 0x17
        /*001a*/ 	.short	(.L_13 - .L_12)
.L_12:
        /*001c*/ 	.word	0x00000000
        /*0020*/ 	.short	0x0001
        /*0022*/ 	.short	0x0008
        /*0024*/ 	.byte	0x00, 0xf0, 0x21, 0x00


	//----- nvinfo : EIATTR_KPARAM_INFO
	.align		4
.L_13:
        /*0028*/ 	.byte	0x04, 0x17
        /*002a*/ 	.short	(.L_15 - .L_14)
.L_14:
        /*002c*/ 	.word	0x00000000
        /*0030*/ 	.short	0x0000
        /*0032*/ 	.short	0x0000
        /*0034*/ 	.byte	0x00, 0xf5, 0x21, 0x00


	//----- nvinfo : EIATTR_SPARSE_MMA_MASK
	.align		4
.L_15:
        /*0038*/ 	.byte	0x03, 0x50
        /*003a*/ 	.short	0x0000


	//----- nvinfo : EIATTR_MAXREG_COUNT
	.align		4
        /*003c*/ 	.byte	0x03, 0x1b
        /*003e*/ 	.short	0x00ff


	//----- nvinfo : EIATTR_MERCURY_ISA_VERSION
	.align		4
        /*0040*/ 	.byte	0x03, 0x5f
        /*0042*/ 	.short	0x0101


	//----- nvinfo : EIATTR_VRC_CTA_INIT_COUNT
	.align		4
        /*0044*/ 	.byte	0x02, 0x4a
	.zero		1
	.zero		1


	//----- nvinfo : EIATTR_EXIT_INSTR_OFFSETS
	.align		4
        /*0048*/ 	.byte	0x04, 0x1c
        /*004a*/ 	.short	(.L_17 - .L_16)


	//   ....[0]....
.L_16:
        /*004c*/ 	.word	0x00000080


	//   ....[1]....
        /*0050*/ 	.word	0x00000b40


	//----- nvinfo : EIATTR_CRS_STACK_SIZE
	.align		4
.L_17:
        /*0054*/ 	.byte	0x04, 0x1e
        /*0056*/ 	.short	(.L_19 - .L_18)
.L_18:
        /*0058*/ 	.word	0x00000000


	//----- nvinfo : EIATTR_CBANK_PARAM_SIZE
	.align		4
.L_19:
        /*005c*/ 	.byte	0x03, 0x19
        /*005e*/ 	.short	0x0014


	//----- nvinfo : EIATTR_PARAM_CBANK
	.align		4
        /*0060*/ 	.byte	0x04, 0x0a
        /*0062*/ 	.short	(.L_21 - .L_20)
	.align		4
.L_20:
        /*0064*/ 	.word	index@(.nv.constant0.Normalize)
        /*0068*/ 	.short	0x0380
        /*006a*/ 	.short	0x0014


	//----- nvinfo : EIATTR_SW_WAR
	.align		4
.L_21:
        /*006c*/ 	.byte	0x04, 0x36
        /*006e*/ 	.short	(.L_23 - .L_22)
.L_22:
        /*0070*/ 	.word	0x00000008
.L_23:


//--------------------- .nv.callgraph             --------------------------
	.section	.nv.callgraph,"",@"SHT_CUDA_CALLGRAPH"
	.align	4
	.sectionentsize	8
	.align		4
        /*0000*/ 	.word	0x00000000
	.align		4
        /*0004*/ 	.word	0xffffffff
	.align		4
        /*0008*/ 	.word	0x00000000
	.align		4
        /*000c*/ 	.word	0xfffffffe
	.align		4
        /*0010*/ 	.word	0x00000000
	.align		4
        /*0014*/ 	.word	0xfffffffd
	.align		4
        /*0018*/ 	.word	0x00000000
	.align		4
        /*001c*/ 	.word	0xfffffffc


//--------------------- .text.Normalize           --------------------------
	.section	.text.Normalize,"ax",@progbits
	.align	128
        .global         Normalize
        .type           Normalize,@function
        .size           Normalize,(.L_x_15 - Normalize)
        .other          Normalize,@"STO_CUDA_ENTRY STV_DEFAULT"
Normalize:
.text.Normalize:
[----:B------:R-:W-:Y:S01]  /*0000*/  LDC R1, c[0x0][0x37c] ;  /* 0x0000df00ff017b82 */ /* 0x000fe20000000800 */
[----:B------:R-:W0:Y:S07]  /*0010*/  S2R R0, SR_TID.X ;  /* 0x0000000000007919 */ /* 0x000e2e0000002100 */
[----:B------:R-:W0:Y:S08]  /*0020*/  S2UR UR4, SR_CTAID.X ;  /* 0x00000000000479c3 */ /* 0x000e300000002500 */
[----:B------:R-:W0:Y:S08]  /*0030*/  LDC R7, c[0x0][0x360] ;  /* 0x0000d800ff077b82 */ /* 0x000e300000000800 */
[----:B------:R-:W1:Y:S01]  /*0040*/  LDC.64 R2, c[0x0][0x388] ;  /* 0x0000e200ff027b82 */ /* 0x000e620000000a00 */
[----:B0-----:R-:W-:-:S05]  /*0050*/  IMAD R7, R7, UR4, R0 ;  /* 0x0000000407077c24 */ /* 0x001fca000f8e0200 */
[----:B-1----:R-:W-:-:S04]  /*0060*/  ISETP.GE.U32.AND P0, PT, R7, R2, PT ;  /* 0x000000020700720c */ /* 0x002fc80003f06070 */
[----:B------:R-:W-:-:S13]  /*0070*/  ISETP.GE.AND.EX P0, PT, RZ, R3, PT, P0 ;  /* 0x00000003ff00720c */ /* 0x000fda0003f06300 */
[----:B------:R-:W-:Y:S05]  /*0080*/  @P0 EXIT ;  /* 0x000000000000094d */ /* 0x000fea0003800000 */
[C---:B------:R-:W-:Y:S01]  /*0090*/  ISETP.GE.U32.AND P1, PT, R2.reuse, 0x10, PT ;  /* 0x000000100200780c */ /* 0x040fe20003f26070 */
[----:B------:R-:W0:Y:S01]  /*00a0*/  LDCU.64 UR6, c[0x0][0x358] ;  /* 0x00006b00ff0677ac */ /* 0x000e220008000a00 */
[----:B------:R-:W-:Y:S01]  /*00b0*/  LOP3.LUT R22, R2, 0xf, RZ, 0xc0, !PT ;  /* 0x0000000f02167812 */ /* 0x000fe200078ec0ff */
[----:B------:R-:W-:Y:S01]  /*00c0*/  IMAD.MOV.U32 R6, RZ, RZ, RZ ;  /* 0x000000ffff067224 */ /* 0x000fe200078e00ff */
[----:B------:R-:W-:Y:S01]  /*00d0*/  ISETP.GE.U32.AND.EX P1, PT, R3, RZ, PT, P1 ;  /* 0x000000ff0300720c */ /* 0x000fe20003f26110 */
[----:B------:R-:W-:Y:S01]  /*00e0*/  IMAD.MOV.U32 R0, RZ, RZ, RZ ;  /* 0x000000ffff007224 */ /* 0x000fe200078e00ff */
[----:B------:R-:W-:Y:S01]  /*00f0*/  ISETP.NE.U32.AND P0, PT, R22, RZ, PT ;  /* 0x000000ff1600720c */ /* 0x000fe20003f05070 */
[----:B------:R-:W-:-:S03]  /*0100*/  IMAD.MOV.U32 R8, RZ, RZ, RZ ;  /* 0x000000ffff087224 */ /* 0x000fc600078e00ff */
[----:B------:R-:W-:-:S07]  /*0110*/  ISETP.NE.AND.EX P0, PT, RZ, RZ, PT, P0 ;  /* 0x000000ffff00720c */ /* 0x000fce0003f05300 */
[----:B------:R-:W-:Y:S06]  /*0120*/  @!P1 BRA `(.L_x_0) ;  /* 0x0000000400049947 */ /* 0x000fec0003800000 */
[----:B------:R-:W1:Y:S01]  /*0130*/  LDCU.64 UR4, c[0x0][0x380] ;  /* 0x00007000ff0477ac */ /* 0x000e620008000a00 */
[----:B------:R-:W-:Y:S01]  /*0140*/  LOP3.LUT R8, R3, 0x7fffffff, RZ, 0xc0, !PT ;  /* 0x7fffffff03087812 */ /* 0x000fe200078ec0ff */
[----:B------:R-:W-:Y:S01]  /*0150*/  IMAD.MOV.U32 R6, RZ, RZ, RZ ;  /* 0x000000ffff067224 */ /* 0x000fe200078e00ff */
[----:B------:R-:W-:-:S03]  /*0160*/  LOP3.LUT R0, R2, 0xfffffff0, RZ, 0xc0, !PT ;  /* 0xfffffff002007812 */ /* 0x000fc600078ec0ff */
[----:B------:R-:W-:Y:S02]  /*0170*/  IMAD.MOV.U32 R9, RZ, RZ, R8 ;  /* 0x000000ffff097224 */ /* 0x000fe400078e0008 */
[----:B------:R-:W-:Y:S01]  /*0180*/  IMAD.MOV.U32 R10, RZ, RZ, R0 ;  /* 0x000000ffff0a7224 */ /* 0x000fe200078e0000 */
[----:B-1----:R-:W-:-:S04]  /*0190*/  UIADD3 UR4, UP0, UPT, UR4, 0x20, URZ ;  /* 0x0000002004047890 */ /* 0x002fc8000ff1e0ff */
[----:B------:R-:W-:Y:S02]  /*01a0*/  UIADD3.X UR5, UPT, UPT, URZ, UR5, URZ, UP0, !UPT ;  /* 0x00000005ff057290 */ /* 0x000fe400087fe4ff */
[----:B------:R-:W-:-:S04]  /*01b0*/  IMAD.U32 R4, RZ, RZ, UR4 ;  /* 0x00000004ff047e24 */ /* 0x000fc8000f8e00ff */
[----:B------:R-:W-:-:S07]  /*01c0*/  IMAD.U32 R5, RZ, RZ, UR5 ;  /* 0x00000005ff057e24 */ /* 0x000fce000f8e00ff */
.L_x_1:
[----:B0-----:R-:W2:Y:S04]  /*01d0*/  LDG.E R23, desc[UR6][R4.64+-0x20] ;  /* 0xffffe00604177981 */ /* 0x001ea8000c1e1900 */
[----:B------:R-:W3:Y:S04]  /*01e0*/  LDG.E R25, desc[UR6][R4.64+-0x1c] ;  /* 0xffffe40604197981 */ /* 0x000ee8000c1e1900 */
[----:B------:R-:W4:Y:S04]  /*01f0*/  LDG.E R27, desc[UR6][R4.64+-0x18] ;  /* 0xffffe806041b7981 */ /* 0x000f28000c1e1900 */
[----:B------:R-:W5:Y:S04]  /*0200*/  LDG.E R29, desc[UR6][R4.64+-0x14] ;  /* 0xffffec06041d7981 */ /* 0x000f68000c1e1900 */
        /* <DEDUP_REMOVED lines=11> */
[----:B------:R0:W5:Y:S01]  /*02c0*/  LDG.E R3, desc[UR6][R4.64+0x1c] ;  /* 0x00001c0604037981 */ /* 0x000162000c1e1900 */
[----:B--2---:R-:W-:-:S04]  /*02d0*/  FSETP.GT.AND P1, PT, |R23|, R6, PT ;  /* 0x000000061700720b */ /* 0x004fc80003f24200 */
[----:B------:R-:W-:-:S04]  /*02e0*/  FSEL R6, |R23|, R6, P1 ;  /* 0x0000000617067208 */ /* 0x000fc80000800200 */
[----:B---3--:R-:W-:-:S04]  /*02f0*/  FSETP.GT.AND P1, PT, |R25|, R6, PT ;  /* 0x000000061900720b */ /* 0x008fc80003f24200 */
[----:B------:R-:W-:-:S04]  /*0300*/  FSEL R6, |R25|, R6, P1 ;  /* 0x0000000619067208 */ /* 0x000fc80000800200 */
[----:B----4-:R-:W-:-:S04]  /*0310*/  FSETP.GT.AND P1, PT, |R27|, R6, PT ;  /* 0x000000061b00720b */ /* 0x010fc80003f24200 */
[----:B------:R-:W-:-:S04]  /*0320*/  FSEL R6, |R27|, R6, P1 ;  /* 0x000000061b067208 */ /* 0x000fc80000800200 */
[----:B-----5:R-:W-:-:S04]  /*0330*/  FSETP.GT.AND P1, PT, |R29|, R6, PT ;  /* 0x000000061d00720b */ /* 0x020fc80003f24200 */
[----:B------:R-:W-:-:S04]  /*0340*/  FSEL R6, |R29|, R6, P1 ;  /* 0x000000061d067208 */ /* 0x000fc80000800200 */
[----:B------:R-:W-:-:S04]  /*0350*/  FSETP.GT.AND P1, PT, |R21|, R6, PT ;  /* 0x000000061500720b */ /* 0x000fc80003f24200 */
        /* <DEDUP_REMOVED lines=18> */
[----:B------:R-:W-:Y:S02]  /*0480*/  FSEL R12, |R12|, R13, P1 ;  /* 0x0000000d0c0c7208 */ /* 0x000fe40000800200 */
[----:B------:R-:W-:Y:S02]  /*0490*/  IADD3 R10, P1, PT, R10, -0x10, RZ ;  /* 0xfffffff00a0a7810 */ /* 0x000fe40007f3e0ff */
[-C--:B------:R-:W-:Y:S02]  /*04a0*/  FSETP.GT.AND P2, PT, |R11|, R12.reuse, PT ;  /* 0x0000000c0b00720b */ /* 0x080fe40003f44200 */
[----:B------:R-:W-:Y:S02]  /*04b0*/  IADD3.X R9, PT, PT, R9, -0x1, RZ, P1, !PT ;  /* 0xffffffff09097810 */ /* 0x000fe40000ffe4ff */
[----:B------:R-:W-:Y:S02]  /*04c0*/  ISETP.NE.U32.AND P1, PT, R10, RZ, PT ;  /* 0x000000ff0a00720c */ /* 0x000fe40003f25070 */
[----:B------:R-:W-:-:S02]  /*04d0*/  FSEL R6, |R11|, R12, P2 ;  /* 0x0000000c0b067208 */ /* 0x000fc40001000200 */
[----:B------:R-:W-:Y:S02]  /*04e0*/  ISETP.NE.AND.EX P1, PT, R9, RZ, PT, P1 ;  /* 0x000000ff0900720c */ /* 0x000fe40003f25310 */
[----:B0-----:R-:W-:Y:S02]  /*04f0*/  IADD3 R4, P2, PT, R4, 0x40, RZ ;  /* 0x0000004004047810 */ /* 0x001fe40007f5e0ff */
[----:B------:R-:W-:-:S03]  /*0500*/  FSETP.GT.AND P3, PT, |R3|, R6, PT ;  /* 0x000000060300720b */ /* 0x000fc60003f64200 */
[----:B------:R-:W-:Y:S01]  /*0510*/  IMAD.X R5, RZ, RZ, R5, P2 ;  /* 0x000000ffff057224 */ /* 0x000fe200010e0605 */
[----:B------:R-:W-:-:S05]  /*0520*/  FSEL R6, |R3|, R6, P3 ;  /* 0x0000000603067208 */ /* 0x000fca0001800200 */
[----:B------:R-:W-:Y:S05]  /*0530*/  @P1 BRA `(.L_x_1) ;  /* 0xfffffffc00241947 */ /* 0x000fea000383ffff */
.L_x_0:
[----:B------:R-:W-:Y:S05]  /*0540*/  @!P0 BRA `(.L_x_2) ;  /* 0x0000000400288947 */ /* 0x000fea0003800000 */
[----:B------:R-:W-:Y:S02]  /*0550*/  ISETP.GE.U32.AND P1, PT, R22, 0x8, PT ;  /* 0x000000081600780c */ /* 0x000fe40003f26070 */
[----:B------:R-:W-:Y:S02]  /*0560*/  LOP3.LUT R9, R2, 0x7, RZ, 0xc0, !PT ;  /* 0x0000000702097812 */ /* 0x000fe400078ec0ff */
[----:B------:R-:W-:Y:S02]  /*0570*/  ISETP.GE.U32.AND.EX P1, PT, RZ, RZ, PT, P1 ;  /* 0x000000ffff00720c */ /* 0x000fe40003f26110 */
[----:B------:R-:W-:-:S04]  /*0580*/  ISETP.NE.U32.AND P0, PT, R9, RZ, PT ;  /* 0x000000ff0900720c */ /* 0x000fc80003f05070 */
[----:B------:R-:W-:-:S07]  /*0590*/  ISETP.NE.AND.EX P0, PT, RZ, RZ, PT, P0 ;  /* 0x000000ffff00720c */ /* 0x000fce0003f05300 */
[----:B------:R-:W-:Y:S06]  /*05a0*/  @!P1 BRA `(.L_x_3) ;  /* 0x0000000000749947 */ /* 0x000fec0003800000 */
[----:B------:R-:W1:Y:S02]  /*05b0*/  LDC.64 R4, c[0x0][0x380] ;  /* 0x0000e000ff047b82 */ /* 0x000e640000000a00 */
[----:B-1----:R-:W-:-:S04]  /*05c0*/  LEA R4, P1, R0, R4, 0x2 ;  /* 0x0000000400047211 */ /* 0x002fc800078210ff */
[----:B------:R-:W-:-:S05]  /*05d0*/  LEA.HI.X R5, R0, R5, R8, 0x2, P1 ;  /* 0x0000000500057211 */ /* 0x000fca00008f1408 */
[----:B0-----:R-:W2:Y:S04]  /*05e0*/  LDG.E R3, desc[UR6][R4.64] ;  /* 0x0000000604037981 */ /* 0x001ea8000c1e1900 */
[----:B------:R-:W3:Y:S04]  /*05f0*/  LDG.E R10, desc[UR6][R4.64+0x4] ;  /* 0x00000406040a7981 */ /* 0x000ee8000c1e1900 */
[----:B------:R-:W4:Y:S04]  /*0600*/  LDG.E R12, desc[UR6][R4.64+0x8] ;  /* 0x00000806040c7981 */ /* 0x000f28000c1e1900 */
[----:B------:R-:W5:Y:S04]  /*0610*/  LDG.E R14, desc[UR6][R4.64+0xc] ;  /* 0x00000c06040e7981 */ /* 0x000f68000c1e1900 */
[----:B------:R-:W5:Y:S04]  /*0620*/  LDG.E R16, desc[UR6][R4.64+0x10] ;  /* 0x0000100604107981 */ /* 0x000f68000c1e1900 */
[----:B------:R-:W5:Y:S04]  /*0630*/  LDG.E R18, desc[UR6][R4.64+0x14] ;  /* 0x0000140604127981 */ /* 0x000f68000c1e1900 */
[----:B------:R-:W5:Y:S04]  /*0640*/  LDG.E R20, desc[UR6][R4.64+0x18] ;  /* 0x0000180604147981 */ /* 0x000f68000c1e1900 */
[----:B------:R-:W5:Y:S01]  /*0650*/  LDG.E R22, desc[UR6][R4.64+0x1c] ;  /* 0x00001c0604167981 */ /* 0x000f62000c1e1900 */
[----:B------:R-:W-:-:S05]  /*0660*/  IADD3 R0, P2, PT, R0, 0x8, RZ ;  /* 0x0000000800007810 */ /* 0x000fca0007f5e0ff */
[----:B------:R-:W-:Y:S01]  /*0670*/  IMAD.X R8, RZ, RZ, R8, P2 ;  /* 0x000000ffff087224 */ /* 0x000fe200010e0608 */
        /* <DEDUP_REMOVED lines=15> */
[----:B------:R-:W-:-:S09]  /*0770*/  FSEL R6, |R22|, R3, P1 ;  /* 0x0000000316067208 */ /* 0x000fd20000800200 */
.L_x_3:
[----:B------:R-:W-:Y:S05]  /*0780*/  @!P0 BRA `(.L_x_2) ;  /* 0x0000000000988947 */ /* 0x000fea0003800000 */
[----:B------:R-:W-:-:S04]  /*0790*/  ISETP.GE.U32.AND P0, PT, R9, 0x4, PT ;  /* 0x000000040900780c */ /* 0x000fc80003f06070 */
[----:B------:R-:W-:-:S13]  /*07a0*/  ISETP.GE.U32.AND.EX P0, PT, RZ, RZ, PT, P0 ;  /* 0x000000ffff00720c */ /* 0x000fda0003f06100 */
[----:B------:R-:W1:Y:S02]  /*07b0*/  @P0 LDC.64 R4, c[0x0][0x380] ;  /* 0x0000e000ff040b82 */ /* 0x000e640000000a00 */
[----:B-1----:R-:W-:-:S04]  /*07c0*/  @P0 LEA R4, P1, R0, R4, 0x2 ;  /* 0x0000000400040211 */ /* 0x002fc800078210ff */
[----:B------:R-:W-:-:S05]  /*07d0*/  @P0 LEA.HI.X R5, R0, R5, R8, 0x2, P1 ;  /* 0x0000000500050211 */ /* 0x000fca00008f1408 */
[----:B0-----:R-:W2:Y:S04]  /*07e0*/  @P0 LDG.E R3, desc[UR6][R4.64] ;  /* 0x0000000604030981 */ /* 0x001ea8000c1e1900 */
[----:B------:R-:W3:Y:S04]  /*07f0*/  @P0 LDG.E R10, desc[UR6][R4.64+0x4] ;  /* 0x00000406040a0981 */ /* 0x000ee8000c1e1900 */
[----:B------:R-:W4:Y:S04]  /*0800*/  @P0 LDG.E R12, desc[UR6][R4.64+0x8] ;  /* 0x00000806040c0981 */ /* 0x000f28000c1e1900 */
[----:B------:R-:W5:Y:S01]  /*0810*/  @P0 LDG.E R14, desc[UR6][R4.64+0xc] ;  /* 0x00000c06040e0981 */ /* 0x000f62000c1e1900 */
[----:B------:R-:W-:-:S02]  /*0820*/  LOP3.LUT R9, R2, 0x3, RZ, 0xc0, !PT ;  /* 0x0000000302097812 */ /* 0x000fc400078ec0ff */
[----:B--2---:R-:W-:-:S04]  /*0830*/  @P0 FSETP.GT.AND P1, PT, |R3|, R6, PT ;  /* 0x000000060300020b */ /* 0x004fc80003f24200 */
[----:B------:R-:W-:-:S04]  /*0840*/  @P0 FSEL R3, |R3|, R6, P1 ;  /* 0x0000000603030208 */ /* 0x000fc80000800200 */
[----:B---3--:R-:W-:-:S04]  /*0850*/  @P0 FSETP.GT.AND P1, PT, |R10|, R3, PT ;  /* 0x000000030a00020b */ /* 0x008fc80003f24200 */
[----:B------:R-:W-:Y:S01]  /*0860*/  @P0 FSEL R3, |R10|, R3, P1 ;  /* 0x000000030a030208 */ /* 0x000fe20000800200 */
[----:B------:R-:W-:Y:S01]  /*0870*/  IMAD.MOV.U32 R10, RZ, RZ, RZ ;  /* 0x000000ffff0a7224 */ /* 0x000fe200078e00ff */
[----:B------:R-:W-:Y:S02]  /*0880*/  ISETP.NE.U32.AND P1, PT, R9, RZ, PT ;  /* 0x000000ff0900720c */ /* 0x000fe40003f25070 */
[-C--:B----4-:R-:W-:Y:S02]  /*0890*/  @P0 FSETP.GT.AND P2, PT, |R12|, R3.reuse, PT ;  /* 0x000000030c00020b */ /* 0x090fe40003f44200 */
[----:B------:R-:W-:Y:S02]  /*08a0*/  ISETP.NE.AND.EX P1, PT, R10, RZ, PT, P1 ;  /* 0x000000ff0a00720c */ /* 0x000fe40003f25310 */
[----:B------:R-:W-:Y:S02]  /*08b0*/  @P0 FSEL R3, |R12|, R3, P2 ;  /* 0x000000030c030208 */ /* 0x000fe40001000200 */
[----:B------:R-:W-:-:S02]  /*08c0*/  @P0 IADD3 R0, P2, PT, R0, 0x4, RZ ;  /* 0x0000000400000810 */ /* 0x000fc40007f5e0ff */
[----:B-----5:R-:W-:-:S03]  /*08d0*/  @P0 FSETP.GT.AND P3, PT, |R14|, R3, PT ;  /* 0x000000030e00020b */ /* 0x020fc60003f64200 */
[----:B------:R-:W-:Y:S01]  /*08e0*/  @P0 IMAD.X R8, RZ, RZ, R8, P2 ;  /* 0x000000ffff080224 */ /* 0x000fe200010e0608 */
[----:B------:R-:W-:-:S03]  /*08f0*/  @P0 FSEL R6, |R14|, R3, P3 ;  /* 0x000000030e060208 */ /* 0x000fc60001800200 */
[----:B------:R-:W-:Y:S06]  /*0900*/  @!P1 BRA `(.L_x_2) ;  /* 0x0000000000389947 */ /* 0x000fec0003800000 */
[----:B------:R-:W0:Y:S02]  /*0910*/  LDC.64 R2, c[0x0][0x380] ;  /* 0x0000e000ff027b82 */ /* 0x000e240000000a00 */
[----:B0-----:R-:W-:-:S04]  /*0920*/  LEA R2, P0, R0, R2, 0x2 ;  /* 0x0000000200027211 */ /* 0x001fc800078010ff */
[----:B------:R-:W-:-:S09]  /*0930*/  LEA.HI.X R5, R0, R3, R8, 0x2, P0 ;  /* 0x0000000300057211 */ /* 0x000fd200000f1408 */
.L_x_4:
[----:B------:R-:W-:-:S06]  /*0940*/  IMAD.MOV.U32 R3, RZ, RZ, R5 ;  /* 0x000000ffff037224 */ /* 0x000fcc00078e0005 */
[----:B------:R0:W2:Y:S01]  /*0950*/  LDG.E R3, desc[UR6][R2.64] ;  /* 0x0000000602037981 */ /* 0x0000a2000c1e1900 */
[----:B------:R-:W-:-:S04]  /*0960*/  IADD3 R9, P0, PT, R9, -0x1, RZ ;  /* 0xffffffff09097810 */ /* 0x000fc80007f1e0ff */
[----:B------:R-:W-:Y:S02]  /*0970*/  IADD3.X R10, PT, PT, R10, -0x1, RZ, P0, !PT ;  /* 0xffffffff0a0a7810 */ /* 0x000fe400007fe4ff */
[----:B------:R-:W-:Y:S02]  /*0980*/  ISETP.NE.U32.AND P0, PT, R9, RZ, PT ;  /* 0x000000ff0900720c */ /* 0x000fe40003f05070 */
[----:B0-----:R-:W-:Y:S02]  /*0990*/  IADD3 R2, P2, PT, R2, 0x4, RZ ;  /* 0x0000000402027810 */ /* 0x001fe40007f5e0ff */
[----:B------:R-:W-:-:S03]  /*09a0*/  ISETP.NE.AND.EX P0, PT, R10, RZ, PT, P0 ;  /* 0x000000ff0a00720c */ /* 0x000fc60003f05300 */
[----:B------:R-:W-:Y:S01]  /*09b0*/  IMAD.X R5, RZ, RZ, R5, P2 ;  /* 0x000000ffff057224 */ /* 0x000fe200010e0605 */
[----:B--2---:R-:W-:-:S04]  /*09c0*/  FSETP.GT.AND P1, PT, |R3|, R6, PT ;  /* 0x000000060300720b */ /* 0x004fc80003f24200 */
[----:B------:R-:W-:-:S05]  /*09d0*/  FSEL R6, |R3|, R6, P1 ;  /* 0x0000000603067208 */ /* 0x000fca0000800200 */
[----:B------:R-:W-:Y:S05]  /*09e0*/  @P0 BRA `(.L_x_4) ;  /* 0xfffffffc00d40947 */ /* 0x000fea000383ffff */
.L_x_2:
[----:B------:R-:W1:Y:S01]  /*09f0*/  LDCU UR4, c[0x0][0x390] ;  /* 0x00007200ff0477ac */ /* 0x000e620008000800 */
[----:B------:R-:W2:Y:S01]  /*0a00*/  MUFU.RCP R3, R6 ;  /* 0x0000000600037308 */ /* 0x000ea20000001000 */
[----:B------:R-:W-:Y:S01]  /*0a10*/  FSETP.GT.AND P2, PT, R6, RZ, PT ;  /* 0x000000ff0600720b */ /* 0x000fe20003f44000 */
[----:B-1----:R-:W-:Y:S02]  /*0a20*/  IMAD.U32 R5, RZ, RZ, UR4 ;  /* 0x00000004ff057e24 */ /* 0x002fe4000f8e00ff */
[----:B--2---:R-:W-:-:S04]  /*0a30*/  FFMA R0, R3, -R6, 1 ;  /* 0x3f80000003007423 */ /* 0x004fc80000000806 */
[----:B------:R-:W1:Y:S01]  /*0a40*/  FCHK P0, R5, R6 ;  /* 0x0000000605007302 */ /* 0x000e620000000000 */
[----:B------:R-:W-:-:S04]  /*0a50*/  FFMA R0, R3, R0, R3 ;  /* 0x0000000003007223 */ /* 0x000fc80000000003 */
[----:B------:R-:W-:-:S04]  /*0a60*/  FFMA R3, R0, UR4, RZ ;  /* 0x0000000400037c23 */ /* 0x000fc800080000ff */
[----:B------:R-:W-:-:S04]  /*0a70*/  FFMA R2, R3, -R6, UR4 ;  /* 0x0000000403027e23 */ /* 0x000fc80008000806 */
[----:B------:R-:W-:Y:S01]  /*0a80*/  FFMA R0, R0, R2, R3 ;  /* 0x0000000200007223 */ /* 0x000fe20000000003 */
[----:B-1----:R-:W-:Y:S06]  /*0a90*/  @!P0 BRA `(.L_x_5) ;  /* 0x00000000000c8947 */ /* 0x002fec0003800000 */
[----:B------:R-:W-:Y:S01]  /*0aa0*/  IMAD.MOV.U32 R0, RZ, RZ, R6 ;  /* 0x000000ffff007224 */ /* 0x000fe200078e0006 */
[----:B------:R-:W-:-:S07]  /*0ab0*/  MOV R2, 0xad0 ;  /* 0x00000ad000027802 */ /* 0x000fce0000000f00 */
[----:B0-----:R-:W-:Y:S05]  /*0ac0*/  CALL.REL.NOINC `($__internal_0_$__cuda_sm3x_div_rn_noftz_f32_slowpath) ;  /* 0x0000000000207944 */ /* 0x001fea0003c00000 */
.L_x_5:
[----:B------:R-:W1:Y:S02]  /*0ad0*/  LDCU.64 UR4, c[0x0][0x380] ;  /* 0x00007000ff0477ac */ /* 0x000e640008000a00 */
[----:B-1----:R-:W-:-:S04]  /*0ae0*/  LEA R2, P0, R7, UR4, 0x2 ;  /* 0x0000000407027c11 */ /* 0x002fc8000f8010ff */
[----:B------:R-:W-:-:S05]  /*0af0*/  LEA.HI.X R3, R7, UR5, RZ, 0x2, P0 ;  /* 0x0000000507037c11 */ /* 0x000fca00080f14ff */
[----:B0-----:R-:W2:Y:S01]  /*0b00*/  LDG.E R5, desc[UR6][R2.64] ;  /* 0x0000000602057981 */ /* 0x001ea2000c1e1900 */
[----:B------:R-:W-:-:S05]  /*0b10*/  FSEL R0, R0, RZ, P2 ;  /* 0x000000ff00007208 */ /* 0x000fca0001000000 */
[----:B--2---:R-:W-:-:S05]  /*0b20*/  FMUL R5, R0, R5 ;  /* 0x0000000500057220 */ /* 0x004fca0000400000 */
[----:B------:R-:W-:Y:S01]  /*0b30*/  STG.E desc[UR6][R2.64], R5 ;  /* 0x0000000502007986 */ /* 0x000fe2000c101906 */
[----:B------:R-:W-:Y:S05]  /*0b40*/  EXIT ;  /* 0x000000000000794d */ /* 0x000fea0003800000 */
        .weak           $__internal_0_$__cuda_sm3x_div_rn_noftz_f32_slowpath
        .type           $__internal_0_$__cuda_sm3x_div_rn_noftz_f32_slowpath,@function
        .size           $__internal_0_$__cuda_sm3x_div_rn_noftz_f32_slowpath,(.L_x_15 - $__internal_0_$__cuda_sm3x_div_rn_noftz_f32_slowpath)
$__internal_0_$__cuda_sm3x_div_rn_noftz_f32_slowpath:
[----:B------:R-:W0:Y:S01]  /*0b50*/  LDC R3, c[0x0][0x390] ;  /* 0x0000e400ff037b82 */ /* 0x000e220000000800 */
[----:B------:R-:W-:-:S04]  /*0b60*/  SHF.R.U32.HI R4, RZ, 0x17, R0 ;  /* 0x00000017ff047819 */ /* 0x000fc80000011600 */
[----:B------:R-:W-:-:S03]  /*0b70*/  LOP3.LUT R13, R4, 0xff, RZ, 0xc0, !PT ;  /* 0x000000ff040d7812 */ /* 0x000fc600078ec0ff */
[----:B------:R-:W1:Y:S02]  /*0b80*/  LDC R5, c[0x0][0x390] ;  /* 0x0000e400ff057b82 */ /* 0x000e640000000800 */
[----:B------:R-:W-:-:S05]  /*0b90*/  VIADD R9, R13, 0xffffffff ;  /* 0xffffffff0d097836 */ /* 0x000fca0000000000 */
[----:B------:R-:W-:Y:S02]  /*0ba0*/  ISETP.GT.U32.AND P0, PT, R9, 0xfd, PT ;  /* 0x000000fd0900780c */ /* 0x000fe40003f04070 */
[----:B0-----:R-:W-:-:S04]  /*0bb0*/  SHF.R.U32.HI R4, RZ, 0x17, R3 ;  /* 0x00000017ff047819 */ /* 0x001fc80000011603 */
[----:B------:R-:W-:-:S05]  /*0bc0*/  LOP3.LUT R4, R4, 0xff, RZ, 0xc0, !PT ;  /* 0x000000ff04047812 */ /* 0x000fca00078ec0ff */
[----:B------:R-:W-:-:S05]  /*0bd0*/  VIADD R8, R4, 0xffffffff ;  /* 0xffffffff04087836 */ /* 0x000fca0000000000 */
[----:B------:R-:W-:-:S13]  /*0be0*/  ISETP.GT.U32.OR P0, PT, R8, 0xfd, P0 ;  /* 0x000000fd0800780c */ /* 0x000fda0000704470 */
[----:B------:R-:W-:Y:S01]  /*0bf0*/  @!P0 IMAD.MOV.U32 R6, RZ, RZ, RZ ;  /* 0x000000ffff068224 */ /* 0x000fe200078e00ff */
[----:B-1----:R-:W-:Y:S06]  /*0c00*/  @!P0 BRA `(.L_x_6) ;  /* 0x00000000005c8947 */ /* 0x002fec0003800000 */
[----:B------:R-:W-:Y:S02]  /*0c10*/  FSETP.GTU.FTZ.AND P0, PT, |R3|, +INF , PT ;  /* 0x7f8000000300780b */ /* 0x000fe40003f1c200 */
[----:B------:R-:W-:-:S04]  /*0c20*/  FSETP.GTU.FTZ.AND P1, PT, |R0|, +INF , PT ;  /* 0x7f8000000000780b */ /* 0x000fc80003f3c200 */
[----:B------:R-:W-:-:S13]  /*0c30*/  PLOP3.LUT P0, PT, P0, P1, PT, 0xf8, 0x8f ;  /* 0x00000000008f781c */ /* 0x000fda0000703f70 */
[----:B------:R-:W-:Y:S05]  /*0c40*/  @P0 BRA `(.L_x_7) ;  /* 0x0000000400440947 */ /* 0x000fea0003800000 */
[----:B------:R-:W-:-:S13]  /*0c50*/  LOP3.LUT P0, RZ, R0, 0x7fffffff, R5, 0xc8, !PT ;  /* 0x7fffffff00ff7812 */ /* 0x000fda000780c805 */
[----:B------:R-:W-:Y:S05]  /*0c60*/  @!P0 BRA `(.L_x_8) ;  /* 0x0000000400348947 */ /* 0x000fea0003800000 */
[C---:B------:R-:W-:Y:S02]  /*0c70*/  FSETP.NEU.FTZ.AND P3, PT, |R3|.reuse, +INF , PT ;  /* 0x7f8000000300780b */ /* 0x040fe40003f7d200 */
[----:B------:R-:W-:Y:S02]  /*0c80*/  FSETP.NEU.FTZ.AND P1, PT, |R0|, +INF , PT ;  /* 0x7f8000000000780b */ /* 0x000fe40003f3d200 */
[----:B------:R-:W-:-:S11]  /*0c90*/  FSETP.NEU.FTZ.AND P0, PT, |R3|, +INF , PT ;  /* 0x7f8000000300780b */ /* 0x000fd60003f1d200 */
[----:B------:R-:W-:Y:S05]  /*0ca0*/  @!P1 BRA !P3, `(.L_x_8) ;  /* 0x0000000400249947 */ /* 0x000fea0005800000 */
[----:B------:R-:W-:-:S04]  /*0cb0*/  LOP3.LUT P3, RZ, R5, 0x7fffffff, RZ, 0xc0, !PT ;  /* 0x7fffffff05ff7812 */ /* 0x000fc8000786c0ff */
[----:B------:R-:W-:-:S13]  /*0cc0*/  PLOP3.LUT P1, PT, P1, P3, PT, 0x2f, 0xf2 ;  /* 0x0000000000f2781c */ /* 0x000fda0000f26577 */
[----:B------:R-:W-:Y:S05]  /*0cd0*/  @P1 BRA `(.L_x_9) ;  /* 0x0000000400101947 */ /* 0x000fea0003800000 */
[----:B------:R-:W-:-:S04]  /*0ce0*/  LOP3.LUT P1, RZ, R0, 0x7fffffff, RZ, 0xc0, !PT ;  /* 0x7fffffff00ff7812 */ /* 0x000fc8000782c0ff */
[----:B------:R-:W-:-:S13]  /*0cf0*/  PLOP3.LUT P0, PT, P0, P1, PT, 0x2f, 0xf2 ;  /* 0x0000000000f2781c */ /* 0x000fda0000702577 */
[----:B------:R-:W-:Y:S05]  /*0d00*/  @P0 BRA `(.L_x_10) ;  /* 0x0000000000f80947 */ /* 0x000fea0003800000 */
[----:B------:R-:W-:Y:S02]  /*0d10*/  ISETP.GE.AND P0, PT, R8, RZ, PT ;  /* 0x000000ff0800720c */ /* 0x000fe40003f06270 */
[----:B------:R-:W-:-:S11]  /*0d20*/  ISETP.GE.AND P1, PT, R9, RZ, PT ;  /* 0x000000ff0900720c */ /* 0x000fd60003f26270 */
[----:B------:R-:W-:Y:S02]  /*0d30*/  @P0 IMAD.MOV.U32 R6, RZ, RZ, RZ ;  /* 0x000000ffff060224 */ /* 0x000fe400078e00ff */
[----:B------:R-:W-:Y:S01]  /*0d40*/  @!P0 FFMA R5, R3, 1.84467440737095516160e+19, RZ ;  /* 0x5f80000003058823 */ /* 0x000fe200000000ff */
[----:B------:R-:W-:Y:S02]  /*0d50*/  @!P0 IMAD.MOV.U32 R6, RZ, RZ, -0x40 ;  /* 0xffffffc0ff068424 */ /* 0x000fe400078e00ff */
[----:B------:R-:W-:Y:S02]  /*0d60*/  @!P1 FFMA R0, R0, 1.84467440737095516160e+19, RZ ;  /* 0x5f80000000009823 */ /* 0x000fe400000000ff */
[----:B------:R-:W-:-:S07]  /*0d70*/  @!P1 VIADD R6, R6, 0x40 ;  /* 0x0000004006069836 */ /* 0x000fce0000000000 */
.L_x_6:
[----:B------:R-:W-:Y:S01]  /*0d80*/  LEA R3, R13, 0xc0800000, 0x17 ;  /* 0xc08000000d037811 */ /* 0x000fe200078eb8ff */
[----:B------:R-:W-:-:S04]  /*0d90*/  VIADD R4, R4, 0xffffff81 ;  /* 0xffffff8104047836 */ /* 0x000fc80000000000 */
[----:B------:R-:W-:Y:S02]  /*0da0*/  IMAD.IADD R3, R0, 0x1, -R3 ;  /* 0x0000000100037824 */ /* 0x000fe400078e0a03 */
[----:B------:R-:W-:Y:S02]  /*0db0*/  IMAD R0, R4, -0x800000, R5 ;  /* 0xff80000004007824 */ /* 0x000fe400078e0205 */
[----:B------:R-:W0:Y:S01]  /*0dc0*/  MUFU.RCP R8, R3 ;  /* 0x0000000300087308 */ /* 0x000e220000001000 */
[----:B------:R-:W-:-:S04]  /*0dd0*/  FADD.FTZ R9, -R3, -RZ ;  /* 0x800000ff03097221 */ /* 0x000fc80000010100 */
[----:B0-----:R-:W-:-:S04]  /*0de0*/  FFMA R11, R8, R9, 1 ;  /* 0x3f800000080b7423 */ /* 0x001fc80000000009 */
[----:B------:R-:W-:-:S04]  /*0df0*/  FFMA R10, R8, R11, R8 ;  /* 0x0000000b080a7223 */ /* 0x000fc80000000008 */
[----:B------:R-:W-:-:S04]  /*0e00*/  FFMA R5, R0, R10, RZ ;  /* 0x0000000a00057223 */ /* 0x000fc800000000ff */
[----:B------:R-:W-:-:S04]  /*0e10*/  FFMA R8, R9, R5, R0 ;  /* 0x0000000509087223 */ /* 0x000fc80000000000 */
[----:B------:R-:W-:Y:S01]  /*0e20*/  FFMA R11, R10, R8, R5 ;  /* 0x000000080a0b7223 */ /* 0x000fe20000000005 */
[----:B------:R-:W-:-:S03]  /*0e30*/  IADD3 R5, PT, PT, R4, 0x7f, -R13 ;  /* 0x0000007f04057810 */ /* 0x000fc60007ffe80d */
[----:B------:R-:W-:Y:S02]  /*0e40*/  FFMA R8, R9, R11, R0 ;  /* 0x0000000b09087223 */ /* 0x000fe40000000000 */
[----:B------:R-:W-:Y:S02]  /*0e50*/  IMAD.IADD R5, R5, 0x1, R6 ;  /* 0x0000000105057824 */ /* 0x000fe400078e0206 */
[----:B------:R-:W-:-:S05]  /*0e60*/  FFMA R0, R10, R8, R11 ;  /* 0x000000080a007223 */ /* 0x000fca000000000b */
[----:B------:R-:W-:-:S04]  /*0e70*/  SHF.R.U32.HI R3, RZ, 0x17, R0 ;  /* 0x00000017ff037819 */ /* 0x000fc80000011600 */
[----:B------:R-:W-:-:S05]  /*0e80*/  LOP3.LUT R3, R3, 0xff, RZ, 0xc0, !PT ;  /* 0x000000ff03037812 */ /* 0x000fca00078ec0ff */
[----:B------:R-:W-:-:S04]  /*0e90*/  IMAD.IADD R9, R3, 0x1, R5 ;  /* 0x0000000103097824 */ /* 0x000fc800078e0205 */
[----:B------:R-:W-:-:S05]  /*0ea0*/  VIADD R3, R9, 0xffffffff ;  /* 0xffffffff09037836 */ /* 0x000fca0000000000 */
[----:B------:R-:W-:-:S13]  /*0eb0*/  ISETP.GE.U32.AND P0, PT, R3, 0xfe, PT ;  /* 0x000000fe0300780c */ /* 0x000fda0003f06070 */
[----:B------:R-:W-:Y:S05]  /*0ec0*/  @!P0 BRA `(.L_x_11) ;  /* 0x0000000000808947 */ /* 0x000fea0003800000 */
[----:B------:R-:W-:-:S13]  /*0ed0*/  ISETP.GT.AND P0, PT, R9, 0xfe, PT ;  /* 0x000000fe0900780c */ /* 0x000fda0003f04270 */
[----:B------:R-:W-:Y:S05]  /*0ee0*/  @P0 BRA `(.L_x_12) ;  /* 0x00000000006c0947 */ /* 0x000fea0003800000 */
[----:B------:R-:W-:-:S13]  /*0ef0*/  ISETP.GE.AND P0, PT, R9, 0x1, PT ;  /* 0x000000010900780c */ /* 0x000fda0003f06270 */
[----:B------:R-:W-:Y:S05]  /*0f00*/  @P0 BRA `(.L_x_13) ;  /* 0x0000000000980947 */ /* 0x000fea0003800000 */
[----:B------:R-:W-:Y:S02]  /*0f10*/  ISETP.GE.AND P0, PT, R9, -0x18, PT ;  /* 0xffffffe80900780c */ /* 0x000fe40003f06270 */
[----:B------:R-:W-:-:S11]  /*0f20*/  LOP3.LUT R0, R0, 0x80000000, RZ, 0xc0, !PT ;  /* 0x8000000000007812 */ /* 0x000fd600078ec0ff */
[----:B------:R-:W-:Y:S05]  /*0f30*/  @!P0 BRA `(.L_x_13) ;  /* 0x00000000008c8947 */ /* 0x000fea0003800000 */
[CCC-:B------:R-:W-:Y:S01]  /*0f40*/  FFMA.RZ R3, R10.reuse, R8.reuse, R11.reuse ;  /* 0x000000080a037223 */ /* 0x1c0fe2000000c00b */
[C---:B------:R-:W-:Y:S02]  /*0f50*/  VIADD R6, R9.reuse, 0x20 ;  /* 0x0000002009067836 */ /* 0x040fe40000000000 */
[CCC-:B------:R-:W-:Y:S01]  /*0f60*/  FFMA.RM R4, R10.reuse, R8.reuse, R11.reuse ;  /* 0x000000080a047223 */ /* 0x1c0fe2000000400b */
[----:B------:R-:W-:Y:S02]  /*0f70*/  ISETP.NE.AND P3, PT, R9, RZ, PT ;  /* 0x000000ff0900720c */ /* 0x000fe40003f65270 */
[----:B------:R-:W-:Y:S01]  /*0f80*/  LOP3.LUT R5, R3, 0x7fffff, RZ, 0xc0, !PT ;  /* 0x007fffff03057812 */ /* 0x000fe200078ec0ff */
[----:B------:R-:W-:Y:S01]  /*0f90*/  FFMA.RP R3, R10, R8, R11 ;  /* 0x000000080a037223 */ /* 0x000fe2000000800b */
[----:B------:R-:W-:Y:S01]  /*0fa0*/  IMAD.MOV R8, RZ, RZ, -R9 ;  /* 0x000000ffff087224 */ /* 0x000fe200078e0a09 */
[----:B------:R-:W-:Y:S02]  /*0fb0*/  ISETP.NE.AND P1, PT, R9, RZ, PT ;  /* 0x000000ff0900720c */ /* 0x000fe40003f25270 */
[----:B------:R-:W-:-:S02]  /*0fc0*/  LOP3.LUT R5, R5, 0x800000, RZ, 0xfc, !PT ;  /* 0x0080000005057812 */ /* 0x000fc400078efcff */
[----:B------:R-:W-:Y:S02]  /*0fd0*/  FSETP.NEU.FTZ.AND P0, PT, R3, R4, PT ;  /* 0x000000040300720b */ /* 0x000fe40003f1d000 */
[----:B------:R-:W-:Y:S02]  /*0fe0*/  SHF.L.U32 R6, R5, R6, RZ ;  /* 0x0000000605067219 */ /* 0x000fe400000006ff */
[----:B------:R-:W-:Y:S02]  /*0ff0*/  SEL R4, R8, RZ, P3 ;  /* 0x000000ff08047207 */ /* 0x000fe40001800000 */
[----:B------:R-:W-:Y:S02]  /*1000*/  ISETP.NE.AND P1, PT, R6, RZ, P1 ;  /* 0x000000ff0600720c */ /* 0x000fe40000f25270 */
[----:B------:R-:W-:Y:S02]  /*1010*/  SHF.R.U32.HI R4, RZ, R4, R5 ;  /* 0x00000004ff047219 */ /* 0x000fe40000011605 */
[----:B------:R-:W-:-:S02]  /*1020*/  PLOP3.LUT P0, PT, P0, P1, PT, 0xf8, 0x8f ;  /* 0x00000000008f781c */ /* 0x000fc40000703f70 */
[----:B------:R-:W-:Y:S02]  /*1030*/  SHF.R.U32.HI R6, RZ, 0x1, R4 ;  /* 0x00000001ff067819 */ /* 0x000fe40000011604 */
[----:B------:R-:W-:-:S04]  /*1040*/  SEL R3, RZ, 0x1, !P0 ;  /* 0x00000001ff037807 */ /* 0x000fc80004000000 */
[----:B------:R-:W-:-:S04]  /*1050*/  LOP3.LUT R3, R3, 0x1, R6, 0xf8, !PT ;  /* 0x0000000103037812 */ /* 0x000fc800078ef806 */
[----:B------:R-:W-:-:S05]  /*1060*/  LOP3.LUT R3, R3, R4, RZ, 0xc0, !PT ;  /* 0x0000000403037212 */ /* 0x000fca00078ec0ff */
[----:B------:R-:W-:-:S05]  /*1070*/  IMAD.IADD R3, R6, 0x1, R3 ;  /* 0x0000000106037824 */ /* 0x000fca00078e0203 */
[----:B------:R-:W-:Y:S01]  /*1080*/  LOP3.LUT R0, R3, R0, RZ, 0xfc, !PT ;  /* 0x0000000003007212 */ /* 0x000fe200078efcff */
[----:B------:R-:W-:Y:S06]  /*1090*/  BRA `(.L_x_13) ;  /* 0x0000000000347947 */ /* 0x000fec0003800000 */
.L_x_12:
[----:B------:R-:W-:-:S04]  /*10a0*/  LOP3.LUT R0, R0, 0x80000000, RZ, 0xc0, !PT ;  /* 0x8000000000007812 */ /* 0x000fc800078ec0ff */
[----:B------:R-:W-:Y:S01]  /*10b0*/  LOP3.LUT R0, R0, 0x7f800000, RZ, 0xfc, !PT ;  /* 0x7f80000000007812 */ /* 0x000fe200078efcff */
[----:B------:R-:W-:Y:S06]  /*10c0*/  BRA `(.L_x_13) ;  /* 0x0000000000287947 */ /* 0x000fec0003800000 */
.L_x_11:
[----:B------:R-:W-:Y:S01]  /*10d0*/  IMAD R0, R5, 0x800000, R0 ;  /* 0x0080000005007824 */ /* 0x000fe200078e0200 */
[----:B------:R-:W-:Y:S06]  /*10e0*/  BRA `(.L_x_13) ;  /* 0x0000000000207947 */ /* 0x000fec0003800000 */
.L_x_10:
[----:B------:R-:W-:-:S04]  /*10f0*/  LOP3.LUT R0, R0, 0x80000000, R5, 0x48, !PT ;  /* 0x8000000000007812 */ /* 0x000fc800078e4805 */
[----:B------:R-:W-:Y:S01]  /*1100*/  LOP3.LUT R0, R0, 0x7f800000, RZ, 0xfc, !PT ;  /* 0x7f80000000007812 */ /* 0x000fe200078efcff */
[----:B------:R-:W-:Y:S06]  /*1110*/  BRA `(.L_x_13) ;  /* 0x0000000000147947 */ /* 0x000fec0003800000 */
.L_x_9:
[----:B------:R-:W-:Y:S01]  /*1120*/  LOP3.LUT R0, R0, 0x80000000, R5, 0x48, !PT ;  /* 0x8000000000007812 */ /* 0x000fe200078e4805 */
[----:B------:R-:W-:Y:S06]  /*1130*/  BRA `(.L_x_13) ;  /* 0x00000000000c7947 */ /* 0x000fec0003800000 */
.L_x_8:
[----:B------:R-:W0:Y:S01]  /*1140*/  MUFU.RSQ R0, -QNAN ;  /* 0xffc0000000007908 */ /* 0x000e220000001400 */
[----:B------:R-:W-:Y:S05]  /*1150*/  BRA `(.L_x_13) ;  /* 0x0000000000047947 */ /* 0x000fea0003800000 */
.L_x_7:
[----:B------:R-:W-:-:S07]  /*1160*/  FADD.FTZ R0, R0, R3 ;  /* 0x0000000300007221 */ /* 0x000fce0000010000 */
.L_x_13:
[----:B------:R-:W-:-:S04]  /*1170*/  IMAD.MOV.U32 R3, RZ, RZ, 0x0 ;  /* 0x00000000ff037424 */ /* 0x000fc800078e00ff */
[----:B0-----:R-:W-:Y:S05]  /*1180*/  RET.REL.NODEC R2 `(Normalize) ;  /* 0xffffffec029c7950 */ /* 0x001fea0003c3ffff */
.L_x_14:
[----:B------:R-:W-:-:S00]  /*1190*/  BRA `(.L_x_14) ;  /* 0xfffffffc00fc7947 */ /* 0x000fc0000383ffff */
[----:B------:R-:W-:-:S00]  /*11a0*/  NOP ;  /* 0x0000000000007918 */ /* 0x000fc00000000000 */
        /* <DEDUP_REMOVED lines=13> */
.L_x_15:


//--------------------- .nv.shared.reserved.0     --------------------------
	.section	.nv.shared.reserved.0,"aw",@nobits
	.weak		__nv_reservedSMEM_offset_0_alias
	.size		__nv_reservedSMEM_offset_0_alias, 0, 64
	.other		__nv_reservedSMEM_offset_0_alias,@"STO_CUDA_RESERVED_SHARED STV_DEFAULT"
__nv_reservedSMEM_offset_0_alias:
	.zero		0
	.zero		64


//--------------------- .nv.constant0.Normalize   --------------------------
	.section	.nv.constant0.Normalize,"a",@progbits
	.sectionflags	@""
	.align	4
.nv.constant0.Normalize:
	.zero		916


//--------------------- SYMBOLS --------------------------

	.type		.nv.reservedSmem.offset0,@object
	.size		.nv.reservedSmem.offset0,0x4
